//
// Generated by NVIDIA NVVM Compiler
//
// Compiler Build ID: CL-36424714
// Cuda compilation tools, release 13.0, V13.0.88
// Based on NVVM 20.0.0
//

.version 9.0
.target sm_100
.address_size 64

	// .globl	_Z15copyArrayKernelPiS_i

.visible .entry _Z15copyArrayKernelPiS_i(
	.param .u64 .ptr .align 1 _Z15copyArrayKernelPiS_i_param_0,
	.param .u64 .ptr .align 1 _Z15copyArrayKernelPiS_i_param_1,
	.param .u32 _Z15copyArrayKernelPiS_i_param_2
)
{
	.reg .pred 	%p<2>;
	.reg .b32 	%r<7>;
	.reg .b64 	%rd<8>;

	ld.param.u64 	%rd1, [_Z15copyArrayKernelPiS_i_param_0];
	ld.param.u64 	%rd2, [_Z15copyArrayKernelPiS_i_param_1];
	ld.param.u32 	%r2, [_Z15copyArrayKernelPiS_i_param_2];
	mov.u32 	%r3, %ctaid.x;
	mov.u32 	%r4, %ntid.x;
	mov.u32 	%r5, %tid.x;
	mad.lo.s32 	%r1, %r3, %r4, %r5;
	setp.ge.s32 	%p1, %r1, %r2;
	@%p1 bra 	$L__BB0_2;
	cvta.to.global.u64 	%rd3, %rd1;
	cvta.to.global.u64 	%rd4, %rd2;
	mul.wide.s32 	%rd5, %r1, 4;
	add.s64 	%rd6, %rd3, %rd5;
	ld.global.u32 	%r6, [%rd6];
	add.s64 	%rd7, %rd4, %rd5;
	st.global.u32 	[%rd7], %r6;
$L__BB0_2:
	ret;

}
	// .globl	_Z21calculateSquareKernelPiS_ii
.visible .entry _Z21calculateSquareKernelPiS_ii(
	.param .u64 .ptr .align 1 _Z21calculateSquareKernelPiS_ii_param_0,
	.param .u64 .ptr .align 1 _Z21calculateSquareKernelPiS_ii_param_1,
	.param .u32 _Z21calculateSquareKernelPiS_ii_param_2,
	.param .u32 _Z21calculateSquareKernelPiS_ii_param_3
)
{
	.reg .pred 	%p<2>;
	.reg .b32 	%r<11>;
	.reg .b64 	%rd<7>;

	ld.param.u64 	%rd1, [_Z21calculateSquareKernelPiS_ii_param_0];
	ld.param.u64 	%rd2, [_Z21calculateSquareKernelPiS_ii_param_1];
	ld.param.u32 	%r2, [_Z21calculateSquareKernelPiS_ii_param_2];
	ld.param.u32 	%r3, [_Z21calculateSquareKernelPiS_ii_param_3];
	mov.u32 	%r4, %ctaid.x;
	mov.u32 	%r5, %ntid.x;
	mov.u32 	%r6, %tid.x;
	mad.lo.s32 	%r7, %r4, %r5, %r6;
	mad.lo.s32 	%r1, %r7, 3, %r3;
	setp.ge.s32 	%p1, %r1, %r2;
	@%p1 bra 	$L__BB1_2;
	cvta.to.global.u64 	%rd3, %rd1;
	cvta.to.global.u64 	%rd4, %rd2;
	mul.wide.s32 	%rd5, %r1, 4;
	add.s64 	%rd6, %rd3, %rd5;
	ld.global.u32 	%r8, [%rd6];
	mul.lo.s32 	%r9, %r8, %r8;
	atom.global.add.u32 	%r10, [%rd4], %r9;
$L__BB1_2:
	ret;

}
	// .globl	_Z34calculateSumOfProductSquaredKernelPiS_iii
.visible .entry _Z34calculateSumOfProductSquaredKernelPiS_iii(
	.param .u64 .ptr .align 1 _Z34calculateSumOfProductSquaredKernelPiS_iii_param_0,
	.param .u64 .ptr .align 1 _Z34calculateSumOfProductSquaredKernelPiS_iii_param_1,
	.param .u32 _Z34calculateSumOfProductSquaredKernelPiS_iii_param_2,
	.param .u32 _Z34calculateSumOfProductSquaredKernelPiS_iii_param_3,
	.param .u32 _Z34calculateSumOfProductSquaredKernelPiS_iii_param_4
)
{
	.reg .pred 	%p<2>;
	.reg .b32 	%r<18>;
	.reg .b64 	%rd<9>;

	ld.param.u64 	%rd1, [_Z34calculateSumOfProductSquaredKernelPiS_iii_param_0];
	ld.param.u64 	%rd2, [_Z34calculateSumOfProductSquaredKernelPiS_iii_param_1];
	ld.param.u32 	%r3, [_Z34calculateSumOfProductSquaredKernelPiS_iii_param_2];
	ld.param.u32 	%r5, [_Z34calculateSumOfProductSquaredKernelPiS_iii_param_3];
	ld.param.u32 	%r6, [_Z34calculateSumOfProductSquaredKernelPiS_iii_param_4];
	mov.u32 	%r7, %ctaid.x;
	mov.u32 	%r8, %ntid.x;
	mov.u32 	%r9, %tid.x;
	mad.lo.s32 	%r10, %r7, %r8, %r9;
	mul.lo.s32 	%r11, %r10, 3;
	add.s32 	%r1, %r5, %r11;
	add.s32 	%r12, %r6, %r11;
	min.s32 	%r13, %r1, %r12;
	setp.ge.s32 	%p1, %r13, %r3;
	@%p1 bra 	$L__BB2_2;
	cvta.to.global.u64 	%rd3, %rd1;
	cvta.to.global.u64 	%rd4, %rd2;
	mul.wide.s32 	%rd5, %r1, 4;
	add.s64 	%rd6, %rd3, %rd5;
	ld.global.u32 	%r14, [%rd6];
	mul.wide.s32 	%rd7, %r12, 4;
	add.s64 	%rd8, %rd3, %rd7;
	ld.global.u32 	%r15, [%rd8];
	mul.lo.s32 	%r16, %r15, %r14;
	atom.global.add.u32 	%r17, [%rd4], %r16;
$L__BB2_2:
	ret;

}


// ===== COMPILED SASS (sm_100) =====

	.target	sm_100

	.elftype	@"ET_EXEC"


//--------------------- .note.nv.tkinfo           --------------------------
	.section	.note.nv.tkinfo,"",@"SHT_NOTE"
	.sectionflags	@"SHF_NOTE_NV_TKINFO"
	.tkinfo
        /*0018*/ 	.word	0x00000002
        /*0030*/ 	.string	""
        /*0030*/ 	.string	"ptxas"
        /*0030*/ 	.string	"Cuda compilation tools, release 13.0, V13.0.88"
        /*0030*/ 	.string	"Build cuda_13.0.r13.0/compiler.36424714_0"
        /*0030*/ 	.string	"-arch sm_100 -m 64 "



//--------------------- .note.nv.cuinfo           --------------------------
	.section	.note.nv.cuinfo,"",@"SHT_NOTE"
	.sectionflags	@"SHF_NOTE_NV_CUINFO"
        /*0018*/ 	.short	0x0002
        /*001a*/ 	.short	0x0064
        /*001c*/ 	.short	0x0082
	.zero		2


//--------------------- .nv.info                  --------------------------
	.section	.nv.info,"",@"SHT_CUDA_INFO"
	.align	4


	//----- nvinfo : EIATTR_REGCOUNT
	.align		4
        /*0000*/ 	.byte	0x04, 0x2f
        /*0002*/ 	.short	(.L_1 - .L_0)
	.align		4
.L_0:
        /*0004*/ 	.word	index@(_Z15copyArrayKernelPiS_i)
        /*0008*/ 	.word	0x0000000a


	//----- nvinfo : EIATTR_FRAME_SIZE
	.align		4
.L_1:
        /*000c*/ 	.byte	0x04, 0x11
        /*000e*/ 	.short	(.L_3 - .L_2)
	.align		4
.L_2:
        /*0010*/ 	.word	index@(_Z15copyArrayKernelPiS_i)
        /*0014*/ 	.word	0x00000000


	//----- nvinfo : EIATTR_REGCOUNT
	.align		4
.L_3:
        /*0018*/ 	.byte	0x04, 0x2f
        /*001a*/ 	.short	(.L_5 - .L_4)
	.align		4
.L_4:
        /*001c*/ 	.word	index@(_Z21calculateSquareKernelPiS_ii)
        /*0020*/ 	.word	0x0000000a


	//----- nvinfo : EIATTR_FRAME_SIZE
	.align		4
.L_5:
        /*0024*/ 	.byte	0x04, 0x11
        /*0026*/ 	.short	(.L_7 - .L_6)
	.align		4
.L_6:
        /*0028*/ 	.word	index@(_Z21calculateSquareKernelPiS_ii)
        /*002c*/ 	.word	0x00000000


	//----- nvinfo : EIATTR_REGCOUNT
	.align		4
.L_7:
        /*0030*/ 	.byte	0x04, 0x2f
        /*0032*/ 	.short	(.L_9 - .L_8)
	.align		4
.L_8:
        /*0034*/ 	.word	index@(_Z34calculateSumOfProductSquaredKernelPiS_iii)
        /*0038*/ 	.word	0x0000000c


	//----- nvinfo : EIATTR_FRAME_SIZE
	.align		4
.L_9:
        /*003c*/ 	.byte	0x04, 0x11
        /*003e*/ 	.short	(.L_11 - .L_10)
	.align		4
.L_10:
        /*0040*/ 	.word	index@(_Z34calculateSumOfProductSquaredKernelPiS_iii)
        /*0044*/ 	.word	0x00000000


	//----- nvinfo : EIATTR_MIN_STACK_SIZE
	.align		4
.L_11:
        /*0048*/ 	.byte	0x04, 0x12
        /*004a*/ 	.short	(.L_13 - .L_12)
	.align		4
.L_12:
        /*004c*/ 	.word	index@(_Z34calculateSumOfProductSquaredKernelPiS_iii)
        /*0050*/ 	.word	0x00000000


	//----- nvinfo : EIATTR_MIN_STACK_SIZE
	.align		4
.L_13:
        /*0054*/ 	.byte	0x04, 0x12
        /*0056*/ 	.short	(.L_15 - .L_14)
	.align		4
.L_14:
        /*0058*/ 	.word	index@(_Z21calculateSquareKernelPiS_ii)
        /*005c*/ 	.word	0x00000000


	//----- nvinfo : EIATTR_MIN_STACK_SIZE
	.align		4
.L_15:
        /*0060*/ 	.byte	0x04, 0x12
        /*0062*/ 	.short	(.L_17 - .L_16)
	.align		4
.L_16:
        /*0064*/ 	.word	index@(_Z15copyArrayKernelPiS_i)
        /*0068*/ 	.word	0x00000000
.L_17:


//--------------------- .nv.compat                --------------------------
	.section	.nv.compat,"",@"SHT_CUDA_COMPAT_INFO"
	.align	4
        /*0000*/ 	.byte	0x02, 0x09, 0x00, 0x00, 0x02, 0x02, 0x01, 0x00, 0x02, 0x05, 0x05, 0x00, 0x03, 0x07, 0x01, 0x01
        /*0010*/ 	.byte	0x02, 0x03, 0x00, 0x00, 0x02, 0x06, 0x01, 0x00, 0x04, 0x0b, 0x08, 0x00, 0x09, 0x00, 0x00, 0x00
        /*0020*/ 	.byte	0x00, 0x00, 0x00, 0x00


//--------------------- .nv.info._Z34calculateSumOfProductSquaredKernelPiS_iii --------------------------
	.section	.nv.info._Z34calculateSumOfProductSquaredKernelPiS_iii,"",@"SHT_CUDA_INFO"
	.sectionflags	@""
	.align	4


	//----- nvinfo : EIATTR_CUDA_API_VERSION
	.align		4
        /*0000*/ 	.byte	0x04, 0x37
        /*0002*/ 	.short	(.L_19 - .L_18)
.L_18:
        /*0004*/ 	.word	0x00000082


	//----- nvinfo : EIATTR_KPARAM_INFO
	.align		4
.L_19:
        /*0008*/ 	.byte	0x04, 0x17
        /*000a*/ 	.short	(.L_21 - .L_20)
.L_20:
        /*000c*/ 	.word	0x00000000
        /*0010*/ 	.short	0x0004
        /*0012*/ 	.short	0x0018
        /*0014*/ 	.byte	0x00, 0xf0, 0x11, 0x00


	//----- nvinfo : EIATTR_KPARAM_INFO
	.align		4
.L_21:
        /*0018*/ 	.byte	0x04, 0x17
        /*001a*/ 	.short	(.L_23 - .L_22)
.L_22:
        /*001c*/ 	.word	0x00000000
        /*0020*/ 	.short	0x0003
        /*0022*/ 	.short	0x0014
        /*0024*/ 	.byte	0x00, 0xf0, 0x11, 0x00


	//----- nvinfo : EIATTR_KPARAM_INFO
	.align		4
.L_23:
        /*0028*/ 	.byte	0x04, 0x17
        /*002a*/ 	.short	(.L_25 - .L_24)
.L_24:
        /*002c*/ 	.word	0x00000000
        /*0030*/ 	.short	0x0002
        /*0032*/ 	.short	0x0010
        /*0034*/ 	.byte	0x00, 0xf0, 0x11, 0x00


	//----- nvinfo : EIATTR_KPARAM_INFO
	.align		4
.L_25:
        /*0038*/ 	.byte	0x04, 0x17
        /*003a*/ 	.short	(.L_27 - .L_26)
.L_26:
        /*003c*/ 	.word	0x00000000
        /*0040*/ 	.short	0x0001
        /*0042*/ 	.short	0x0008
        /*0044*/ 	.byte	0x00, 0xf5, 0x21, 0x00


	//----- nvinfo : EIATTR_KPARAM_INFO
	.align		4
.L_27:
        /*0048*/ 	.byte	0x04, 0x17
        /*004a*/ 	.short	(.L_29 - .L_28)
.L_28:
        /*004c*/ 	.word	0x00000000
        /*0050*/ 	.short	0x0000
        /*0052*/ 	.short	0x0000
        /*0054*/ 	.byte	0x00, 0xf5, 0x21, 0x00


	//----- nvinfo : EIATTR_SPARSE_MMA_MASK
	.align		4
.L_29:
        /*0058*/ 	.byte	0x03, 0x50
        /*005a*/ 	.short	0x0000


	//----- nvinfo : EIATTR_MAXREG_COUNT
	.align		4
        /*005c*/ 	.byte	0x03, 0x1b
        /*005e*/ 	.short	0x00ff


	//----- nvinfo : EIATTR_MERCURY_ISA_VERSION
	.align		4
        /*0060*/ 	.byte	0x03, 0x5f
        /*0062*/ 	.short	0x0101


	//----- nvinfo : EIATTR_INT_WARP_WIDE_INSTR_OFFSETS
	.align		4
        /*0064*/ 	.byte	0x04, 0x31
        /*0066*/ 	.short	(.L_31 - .L_30)


	//   ....[0]....
.L_30:
        /*0068*/ 	.word	0x00000130


	//   ....[1]....
        /*006c*/ 	.word	0x00000180


	//----- nvinfo : EIATTR_VRC_CTA_INIT_COUNT
	.align		4
.L_31:
        /*0070*/ 	.byte	0x02, 0x4a
	.zero		1
	.zero		1


	//----- nvinfo : EIATTR_EXIT_INSTR_OFFSETS
	.align		4
        /*0074*/ 	.byte	0x04, 0x1c
        /*0076*/ 	.short	(.L_33 - .L_32)


	//   ....[0]....
.L_32:
        /*0078*/ 	.word	0x000000b0


	//   ....[1]....
        /*007c*/ 	.word	0x000001b0


	//----- nvinfo : EIATTR_CBANK_PARAM_SIZE
	.align		4
.L_33:
        /*0080*/ 	.byte	0x03, 0x19
        /*0082*/ 	.short	0x001c


	//----- nvinfo : EIATTR_PARAM_CBANK
	.align		4
        /*0084*/ 	.byte	0x04, 0x0a
        /*0086*/ 	.short	(.L_35 - .L_34)
	.align		4
.L_34:
        /*0088*/ 	.word	index@(.nv.constant0._Z34calculateSumOfProductSquaredKernelPiS_iii)
        /*008c*/ 	.short	0x0380
        /*008e*/ 	.short	0x001c


	//----- nvinfo : EIATTR_SW_WAR
	.align		4
.L_35:
        /*0090*/ 	.byte	0x04, 0x36
        /*0092*/ 	.short	(.L_37 - .L_36)
.L_36:
        /*0094*/ 	.word	0x00000008
.L_37:


//--------------------- .nv.info._Z21calculateSquareKernelPiS_ii --------------------------
	.section	.nv.info._Z21calculateSquareKernelPiS_ii,"",@"SHT_CUDA_INFO"
	.sectionflags	@""
	.align	4


	//----- nvinfo : EIATTR_CUDA_API_VERSION
	.align		4
        /*0000*/ 	.byte	0x04, 0x37
        /*0002*/ 	.short	(.L_39 - .L_38)
.L_38:
        /*0004*/ 	.word	0x00000082


	//----- nvinfo : EIATTR_KPARAM_INFO
	.align		4
.L_39:
        /*0008*/ 	.byte	0x04, 0x17
        /*000a*/ 	.short	(.L_41 - .L_40)
.L_40:
        /*000c*/ 	.word	0x00000000
        /*0010*/ 	.short	0x0003
        /*0012*/ 	.short	0x0014
        /*0014*/ 	.byte	0x00, 0xf0, 0x11, 0x00


	//----- nvinfo : EIATTR_KPARAM_INFO
	.align		4
.L_41:
        /*0018*/ 	.byte	0x04, 0x17
        /*001a*/ 	.short	(.L_43 - .L_42)
.L_42:
        /*001c*/ 	.word	0x00000000
        /*0020*/ 	.short	0x0002
        /*0022*/ 	.short	0x0010
        /*0024*/ 	.byte	0x00, 0xf0, 0x11, 0x00


	//----- nvinfo : EIATTR_KPARAM_INFO
	.align		4
.L_43:
        /*0028*/ 	.byte	0x04, 0x17
        /*002a*/ 	.short	(.L_45 - .L_44)
.L_44:
        /*002c*/ 	.word	0x00000000
        /*0030*/ 	.short	0x0001
        /*0032*/ 	.short	0x0008
        /*0034*/ 	.byte	0x00, 0xf5, 0x21, 0x00


	//----- nvinfo : EIATTR_KPARAM_INFO
	.align		4
.L_45:
        /*0038*/ 	.byte	0x04, 0x17
        /*003a*/ 	.short	(.L_47 - .L_46)
.L_46:
        /*003c*/ 	.word	0x00000000
        /*0040*/ 	.short	0x0000
        /*0042*/ 	.short	0x0000
        /*0044*/ 	.byte	0x00, 0xf5, 0x21, 0x00


	//----- nvinfo : EIATTR_SPARSE_MMA_MASK
	.align		4
.L_47:
        /*0048*/ 	.byte	0x03, 0x50
        /*004a*/ 	.short	0x0000


	//----- nvinfo : EIATTR_MAXREG_COUNT
	.align		4
        /*004c*/ 	.byte	0x03, 0x1b
        /*004e*/ 	.short	0x00ff


	//----- nvinfo : EIATTR_MERCURY_ISA_VERSION
	.align		4
        /*0050*/ 	.byte	0x03, 0x5f
        /*0052*/ 	.short	0x0101


	//----- nvinfo : EIATTR_INT_WARP_WIDE_INSTR_OFFSETS
	.align		4
        /*0054*/ 	.byte	0x04, 0x31
        /*0056*/ 	.short	(.L_49 - .L_48)


	//   ....[0]....
.L_48:
        /*0058*/ 	.word	0x000000e0


	//   ....[1]....
        /*005c*/ 	.word	0x00000130


	//----- nvinfo : EIATTR_VRC_CTA_INIT_COUNT
	.align		4
.L_49:
        /*0060*/ 	.byte	0x02, 0x4a
	.zero		1
	.zero		1


	//----- nvinfo : EIATTR_EXIT_INSTR_OFFSETS
	.align		4
        /*0064*/ 	.byte	0x04, 0x1c
        /*0066*/ 	.short	(.L_51 - .L_50)


	//   ....[0]....
.L_50:
        /*0068*/ 	.word	0x00000080


	//   ....[1]....
        /*006c*/ 	.word	0x00000160


	//----- nvinfo : EIATTR_CBANK_PARAM_SIZE
	.align		4
.L_51:
        /*0070*/ 	.byte	0x03, 0x19
        /*0072*/ 	.short	0x0018


	//----- nvinfo : EIATTR_PARAM_CBANK
	.align		4
        /*0074*/ 	.byte	0x04, 0x0a
        /*0076*/ 	.short	(.L_53 - .L_52)
	.align		4
.L_52:
        /*0078*/ 	.word	index@(.nv.constant0._Z21calculateSquareKernelPiS_ii)
        /*007c*/ 	.short	0x0380
        /*007e*/ 	.short	0x0018


	//----- nvinfo : EIATTR_SW_WAR
	.align		4
.L_53:
        /*0080*/ 	.byte	0x04, 0x36
        /*0082*/ 	.short	(.L_55 - .L_54)
.L_54:
        /*0084*/ 	.word	0x00000008
.L_55:


//--------------------- .nv.info._Z15copyArrayKernelPiS_i --------------------------
	.section	.nv.info._Z15copyArrayKernelPiS_i,"",@"SHT_CUDA_INFO"
	.sectionflags	@""
	.align	4


	//----- nvinfo : EIATTR_CUDA_API_VERSION
	.align		4
        /*0000*/ 	.byte	0x04, 0x37
        /*0002*/ 	.short	(.L_57 - .L_56)
.L_56:
        /*0004*/ 	.word	0x00000082


	//----- nvinfo : EIATTR_KPARAM_INFO
	.align		4
.L_57:
        /*0008*/ 	.byte	0x04, 0x17
        /*000a*/ 	.short	(.L_59 - .L_58)
.L_58:
        /*000c*/ 	.word	0x00000000
        /*0010*/ 	.short	0x0002
        /*0012*/ 	.short	0x0010
        /*0014*/ 	.byte	0x00, 0xf0, 0x11, 0x00


	//----- nvinfo : EIATTR_KPARAM_INFO
	.align		4
.L_59:
        /*0018*/ 	.byte	0x04, 0x17
        /*001a*/ 	.short	(.L_61 - .L_60)
.L_60:
        /*001c*/ 	.word	0x00000000
        /*0020*/ 	.short	0x0001
        /*0022*/ 	.short	0x0008
        /*0024*/ 	.byte	0x00, 0xf5, 0x21, 0x00


	//----- nvinfo : EIATTR_KPARAM_INFO
	.align		4
.L_61:
        /*0028*/ 	.byte	0x04, 0x17
        /*002a*/ 	.short	(.L_63 - .L_62)
.L_62:
        /*002c*/ 	.word	0x00000000
        /*0030*/ 	.short	0x0000
        /*0032*/ 	.short	0x0000
        /*0034*/ 	.byte	0x00, 0xf5, 0x21, 0x00


	//----- nvinfo : EIATTR_SPARSE_MMA_MASK
	.align		4
.L_63:
        /*0038*/ 	.byte	0x03, 0x50
        /*003a*/ 	.short	0x0000


	//----- nvinfo : EIATTR_MAXREG_COUNT
	.align		4
        /*003c*/ 	.byte	0x03, 0x1b
        /*003e*/ 	.short	0x00ff


	//----- nvinfo : EIATTR_MERCURY_ISA_VERSION
	.align		4
        /*0040*/ 	.byte	0x03, 0x5f
        /*0042*/ 	.short	0x0101


	//----- nvinfo : EIATTR_VRC_CTA_INIT_COUNT
	.align		4
        /*0044*/ 	.byte	0x02, 0x4a
	.zero		1
	.zero		1


	//----- nvinfo : EIATTR_EXIT_INSTR_OFFSETS
	.align		4
        /*0048*/ 	.byte	0x04, 0x1c
        /*004a*/ 	.short	(.L_65 - .L_64)


	//   ....[0]....
.L_64:
        /*004c*/ 	.word	0x00000070


	//   ....[1]....
        /*0050*/ 	.word	0x000000f0


	//----- nvinfo : EIATTR_CBANK_PARAM_SIZE
	.align		4
.L_65:
        /*0054*/ 	.byte	0x03, 0x19
        /*0056*/ 	.short	0x0014


	//----- nvinfo : EIATTR_PARAM_CBANK
	.align		4
        /*0058*/ 	.byte	0x04, 0x0a
        /*005a*/ 	.short	(.L_67 - .L_66)
	.align		4
.L_66:
        /*005c*/ 	.word	index@(.nv.constant0._Z15copyArrayKernelPiS_i)
        /*0060*/ 	.short	0x0380
        /*0062*/ 	.short	0x0014


	//----- nvinfo : EIATTR_SW_WAR
	.align		4
.L_67:
        /*0064*/ 	.byte	0x04, 0x36
        /*0066*/ 	.short	(.L_69 - .L_68)
.L_68:
        /*0068*/ 	.word	0x00000008
.L_69:


//--------------------- .nv.callgraph             --------------------------
	.section	.nv.callgraph,"",@"SHT_CUDA_CALLGRAPH"
	.align	4
	.sectionentsize	8
	.align		4
        /*0000*/ 	.word	0x00000000
	.align		4
        /*0004*/ 	.word	0xffffffff
	.align		4
        /*0008*/ 	.word	0x00000000
	.align		4
        /*000c*/ 	.word	0xfffffffe
	.align		4
        /*0010*/ 	.word	0x00000000
	.align		4
        /*0014*/ 	.word	0xfffffffd
	.align		4
        /*0018*/ 	.word	0x00000000
	.align		4
        /*001c*/ 	.word	0xfffffffc


//--------------------- .text._Z34calculateSumOfProductSquaredKernelPiS_iii --------------------------
	.section	.text._Z34calculateSumOfProductSquaredKernelPiS_iii,"ax",@progbits
	.align	128
        .global         _Z34calculateSumOfProductSquaredKernelPiS_iii
        .type           _Z34calculateSumOfProductSquaredKernelPiS_iii,@function
        .size           _Z34calculateSumOfProductSquaredKernelPiS_iii,(.L_x_3 - _Z34calculateSumOfProductSquaredKernelPiS_iii)
        .other          _Z34calculateSumOfProductSquaredKernelPiS_iii,@"STO_CUDA_ENTRY STV_DEFAULT"
_Z34calculateSumOfProductSquaredKernelPiS_iii:
.text._Z34calculateSumOfProductSquaredKernelPiS_iii:
[----:B------:R-:W-:Y:S01]  /*0000*/  LDC R1, c[0x0][0x37c] ;  /* 0x0000df00ff017b82 */ /* 0x000fe20000000800 */
[----:B------:R-:W0:Y:S07]  /*0010*/  S2R R3, SR_TID.X ;  /* 0x0000000000037919 */ /* 0x000e2e0000002100 */
[----:B------:R-:W0:Y:S08]  /*0020*/  S2UR UR4, SR_CTAID.X ;  /* 0x00000000000479c3 */ /* 0x000e300000002500 */
[----:B------:R-:W0:Y:S08]  /*0030*/  LDC R0, c[0x0][0x360] ;  /* 0x0000d800ff007b82 */ /* 0x000e300000000800 */
[----:B------:R-:W1:Y:S08]  /*0040*/  LDC R5, c[0x0][0x398] ;  /* 0x0000e600ff057b82 */ /* 0x000e700000000800 */
[----:B------:R-:W2:Y:S01]  /*0050*/  LDC.64 R8, c[0x0][0x390] ;  /* 0x0000e400ff087b82 */ /* 0x000ea20000000a00 */
[----:B0-----:R-:W-:-:S04]  /*0060*/  IMAD R0, R0, UR4, R3 ;  /* 0x0000000400007c24 */ /* 0x001fc8000f8e0203 */
[C---:B-1----:R-:W-:Y:S02]  /*0070*/  IMAD R6, R0.reuse, 0x3, R5 ;  /* 0x0000000300067824 */ /* 0x042fe400078e0205 */
[----:B--2---:R-:W-:-:S05]  /*0080*/  IMAD R3, R0, 0x3, R9 ;  /* 0x0000000300037824 */ /* 0x004fca00078e0209 */
[----:B------:R-:W-:-:S04]  /*0090*/  VIMNMX R5, PT, PT, R3, R6, PT ;  /* 0x0000000603057248 */ /* 0x000fc80003fe0100 */
[----:B------:R-:W-:-:S13]  /*00a0*/  ISETP.GE.AND P0, PT, R5, R8, PT ;  /* 0x000000080500720c */ /* 0x000fda0003f06270 */
[----:B------:R-:W-:Y:S05]  /*00b0*/  @P0 EXIT ;  /* 0x000000000000094d */ /* 0x000fea0003800000 */
[----:B------:R-:W0:Y:S01]  /*00c0*/  LDC.64 R4, c[0x0][0x380] ;  /* 0x0000e000ff047b82 */ /* 0x000e220000000a00 */
[----:B------:R-:W1:Y:S01]  /*00d0*/  LDCU.64 UR6, c[0x0][0x358] ;  /* 0x00006b00ff0677ac */ /* 0x000e620008000a00 */
[----:B0-----:R-:W-:-:S04]  /*00e0*/  IMAD.WIDE R2, R3, 0x4, R4 ;  /* 0x0000000403027825 */ /* 0x001fc800078e0204 */
[----:B------:R-:W-:Y:S02]  /*00f0*/  IMAD.WIDE R4, R6, 0x4, R4 ;  /* 0x0000000406047825 */ /* 0x000fe400078e0204 */
[----:B-1----:R-:W2:Y:S04]  /*0100*/  LDG.E R2, desc[UR6][R2.64] ;  /* 0x0000000602027981 */ /* 0x002ea8000c1e1900 */
[----:B------:R-:W2:Y:S01]  /*0110*/  LDG.E R5, desc[UR6][R4.64] ;  /* 0x0000000604057981 */ /* 0x000ea2000c1e1900 */
[----:B------:R-:W0:Y:S01]  /*0120*/  LDC.64 R6, c[0x0][0x388] ;  /* 0x0000e200ff067b82 */ /* 0x000e220000000a00 */
[----:B------:R-:W-:Y:S01]  /*0130*/  VOTEU.ANY UR4, UPT, PT ;  /* 0x0000000000047886 */ /* 0x000fe200038e0100 */
[----:B------:R-:W1:Y:S01]  /*0140*/  S2R R8, SR_LANEID ;  /* 0x0000000000087919 */ /* 0x000e620000000000 */
[----:B------:R-:W-:-:S06]  /*0150*/  UFLO.U32 UR4, UR4 ;  /* 0x00000004000472bd */ /* 0x000fcc00080e0000 */
[----:B-1----:R-:W-:Y:S01]  /*0160*/  ISETP.EQ.U32.AND P0, PT, R8, UR4, PT ;  /* 0x0000000408007c0c */ /* 0x002fe2000bf02070 */
[----:B--2---:R-:W-:-:S04]  /*0170*/  IMAD R0, R2, R5, RZ ;  /* 0x0000000502007224 */ /* 0x004fc800078e02ff */
[----:B------:R-:W1:Y:S02]  /*0180*/  REDUX.SUM UR5, R0 ;  /* 0x00000000000573c4 */ /* 0x000e64000000c000 */
[----:B-1----:R-:W-:-:S06]  /*0190*/  MOV R9, UR5 ;  /* 0x0000000500097c02 */ /* 0x002fcc0008000f00 */
[----:B0-----:R-:W-:Y:S01]  /*01a0*/  @P0 REDG.E.ADD.STRONG.GPU desc[UR6][R6.64], R9 ;  /* 0x000000090600098e */ /* 0x001fe2000c12e106 */
[----:B------:R-:W-:Y:S05]  /*01b0*/  EXIT ;  /* 0x000000000000794d */ /* 0x000fea0003800000 */
.L_x_0:
[----:B------:R-:W-:-:S00]  /*01c0*/  BRA `(.L_x_0) ;  /* 0xfffffffc00fc7947 */ /* 0x000fc0000383ffff */
[----:B------:R-:W-:-:S00]  /*01d0*/  NOP ;  /* 0x0000000000007918 */ /* 0x000fc00000000000 */
        /* <DEDUP_REMOVED lines=10> */
.L_x_3:


//--------------------- .text._Z21calculateSquareKernelPiS_ii --------------------------
	.section	.text._Z21calculateSquareKernelPiS_ii,"ax",@progbits
	.align	128
        .global         _Z21calculateSquareKernelPiS_ii
        .type           _Z21calculateSquareKernelPiS_ii,@function
        .size           _Z21calculateSquareKernelPiS_ii,(.L_x_4 - _Z21calculateSquareKernelPiS_ii)
        .other          _Z21calculateSquareKernelPiS_ii,@"STO_CUDA_ENTRY STV_DEFAULT"
_Z21calculateSquareKernelPiS_ii:
.text._Z21calculateSquareKernelPiS_ii:
[----:B------:R-:W-:Y:S01]  /*0000*/  LDC R1, c[0x0][0x37c] ;  /* 0x0000df00ff017b82 */ /* 0x000fe20000000800 */
[----:B------:R-:W0:Y:S07]  /*0010*/  S2R R3, SR_TID.X ;  /* 0x0000000000037919 */ /* 0x000e2e0000002100 */
[----:B------:R-:W0:Y:S08]  /*0020*/  S2UR UR4, SR_CTAID.X ;  /* 0x00000000000479c3 */ /* 0x000e300000002500 */
[----:B------:R-:W0:Y:S08]  /*0030*/  LDC R0, c[0x0][0x360] ;  /* 0x0000d800ff007b82 */ /* 0x000e300000000800 */
[----:B------:R-:W1:Y:S01]  /*0040*/  LDC.64 R4, c[0x0][0x390] ;  /* 0x0000e400ff047b82 */ /* 0x000e620000000a00 */
[----:B0-----:R-:W-:-:S04]  /*0050*/  IMAD R0, R0, UR4, R3 ;  /* 0x0000000400007c24 */ /* 0x001fc8000f8e0203 */
[----:B-1----:R-:W-:-:S05]  /*0060*/  IMAD R5, R0, 0x3, R5 ;  /* 0x0000000300057824 */ /* 0x002fca00078e0205 */
[----:B------:R-:W-:-:S13]  /*0070*/  ISETP.GE.AND P0, PT, R5, R4, PT ;  /* 0x000000040500720c */ /* 0x000fda0003f06270 */
[----:B------:R-:W-:Y:S05]  /*0080*/  @P0 EXIT ;  /* 0x000000000000094d */ /* 0x000fea0003800000 */
[----:B------:R-:W0:Y:S01]  /*0090*/  LDC.64 R2, c[0x0][0x380] ;  /* 0x0000e000ff027b82 */ /* 0x000e220000000a00 */
[----:B------:R-:W1:Y:S01]  /*00a0*/  LDCU.64 UR6, c[0x0][0x358] ;  /* 0x00006b00ff0677ac */ /* 0x000e620008000a00 */
[----:B0-----:R-:W-:-:S06]  /*00b0*/  IMAD.WIDE R2, R5, 0x4, R2 ;  /* 0x0000000405027825 */ /* 0x001fcc00078e0202 */
[----:B-1----:R-:W2:Y:S01]  /*00c0*/  LDG.E R2, desc[UR6][R2.64] ;  /* 0x0000000602027981 */ /* 0x002ea2000c1e1900 */
        /* <DEDUP_REMOVED lines=10> */
.L_x_1:
        /* <DEDUP_REMOVED lines=9> */
.L_x_4:


//--------------------- .text._Z15copyArrayKernelPiS_i --------------------------
	.section	.text._Z15copyArrayKernelPiS_i,"ax",@progbits
	.align	128
        .global         _Z15copyArrayKernelPiS_i
        .type           _Z15copyArrayKernelPiS_i,@function
        .size           _Z15copyArrayKernelPiS_i,(.L_x_5 - _Z15copyArrayKernelPiS_i)
        .other          _Z15copyArrayKernelPiS_i,@"STO_CUDA_ENTRY STV_DEFAULT"
_Z15copyArrayKernelPiS_i:
.text._Z15copyArrayKernelPiS_i:
[----:B------:R-:W-:Y:S01]  /*0000*/  LDC R1, c[0x0][0x37c] ;  /* 0x0000df00ff017b82 */ /* 0x000fe20000000800 */
[----:B------:R-:W0:Y:S07]  /*0010*/  S2R R0, SR_TID.X ;  /* 0x0000000000007919 */ /* 0x000e2e0000002100 */
[----:B------:R-:W0:Y:S01]  /*0020*/  S2UR UR4, SR_CTAID.X ;  /* 0x00000000000479c3 */ /* 0x000e220000002500 */
[----:B------:R-:W1:Y:S07]  /*0030*/  LDCU UR5, c[0x0][0x390] ;  /* 0x00007200ff0577ac */ /* 0x000e6e0008000800 */
[----:B------:R-:W0:Y:S02]  /*0040*/  LDC R7, c[0x0][0x360] ;  /* 0x0000d800ff077b82 */ /* 0x000e240000000800 */
[----:B0-----:R-:W-:-:S05]  /*0050*/  IMAD R7, R7, UR4, R0 ;  /* 0x0000000407077c24 */ /* 0x001fca000f8e0200 */
[----:B-1----:R-:W-:-:S13]  /*0060*/  ISETP.GE.AND P0, PT, R7, UR5, PT ;  /* 0x0000000507007c0c */ /* 0x002fda000bf06270 */
[----:B------:R-:W-:Y:S05]  /*0070*/  @P0 EXIT ;  /* 0x000000000000094d */ /* 0x000fea0003800000 */
[----:B------:R-:W0:Y:S01]  /*0080*/  LDC.64 R2, c[0x0][0x380] ;  /* 0x0000e000ff027b82 */ /* 0x000e220000000a00 */
[----:B------:R-:W1:Y:S07]  /*0090*/  LDCU.64 UR4, c[0x0][0x358] ;  /* 0x00006b00ff0477ac */ /* 0x000e6e0008000a00 */
[----:B------:R-:W2:Y:S01]  /*00a0*/  LDC.64 R4, c[0x0][0x388] ;  /* 0x0000e200ff047b82 */ /* 0x000ea20000000a00 */
[----:B0-----:R-:W-:-:S06]  /*00b0*/  IMAD.WIDE R2, R7, 0x4, R2 ;  /* 0x0000000407027825 */ /* 0x001fcc00078e0202 */
[----:B-1----:R-:W3:Y:S01]  /*00c0*/  LDG.E R3, desc[UR4][R2.64] ;  /* 0x0000000402037981 */ /* 0x002ee2000c1e1900 */
[----:B--2---:R-:W-:-:S05]  /*00d0*/  IMAD.WIDE R4, R7, 0x4, R4 ;  /* 0x0000000407047825 */ /* 0x004fca00078e0204 */
[----:B---3--:R-:W-:Y:S01]  /*00e0*/  STG.E desc[UR4][R4.64], R3 ;  /* 0x0000000304007986 */ /* 0x008fe2000c101904 */
[----:B------:R-:W-:Y:S05]  /*00f0*/  EXIT ;  /* 0x000000000000794d */ /* 0x000fea0003800000 */
.L_x_2:
        /* <DEDUP_REMOVED lines=16> */
.L_x_5:


//--------------------- .nv.shared.reserved.0     --------------------------
	.section	.nv.shared.reserved.0,"aw",@nobits
	.weak		__nv_reservedSMEM_offset_0_alias
	.size		__nv_reservedSMEM_offset_0_alias, 0, 64
	.other		__nv_reservedSMEM_offset_0_alias,@"STO_CUDA_RESERVED_SHARED STV_DEFAULT"
__nv_reservedSMEM_offset_0_alias:
	.zero		0
	.zero		64


//--------------------- .nv.constant0._Z34calculateSumOfProductSquaredKernelPiS_iii --------------------------
	.section	.nv.constant0._Z34calculateSumOfProductSquaredKernelPiS_iii,"a",@progbits
	.sectionflags	@""
	.align	4
.nv.constant0._Z34calculateSumOfProductSquaredKernelPiS_iii:
	.zero		924


//--------------------- .nv.constant0._Z21calculateSquareKernelPiS_ii --------------------------
	.section	.nv.constant0._Z21calculateSquareKernelPiS_ii,"a",@progbits
	.sectionflags	@""
	.align	4
.nv.constant0._Z21calculateSquareKernelPiS_ii:
	.zero		920


//--------------------- .nv.constant0._Z15copyArrayKernelPiS_i --------------------------
	.section	.nv.constant0._Z15copyArrayKernelPiS_i,"a",@progbits
	.sectionflags	@""
	.align	4
.nv.constant0._Z15copyArrayKernelPiS_i:
	.zero		916


//--------------------- SYMBOLS --------------------------

	.type		.nv.reservedSmem.offset0,@object
	.size		.nv.reservedSmem.offset0,0x4
